//
// Generated by NVIDIA NVVM Compiler
//
// Compiler Build ID: CL-36424714
// Cuda compilation tools, release 13.0, V13.0.88
// Based on NVVM 20.0.0
//

.version 9.0
.target sm_100
.address_size 64

	// .globl	_Z8hadamardPKfS0_Pfi

.visible .entry _Z8hadamardPKfS0_Pfi(
	.param .u64 .ptr .align 1 _Z8hadamardPKfS0_Pfi_param_0,
	.param .u64 .ptr .align 1 _Z8hadamardPKfS0_Pfi_param_1,
	.param .u64 .ptr .align 1 _Z8hadamardPKfS0_Pfi_param_2,
	.param .u32 _Z8hadamardPKfS0_Pfi_param_3
)
{
	.reg .pred 	%p<2>;
	.reg .b32 	%r<6>;
	.reg .b32 	%f<4>;
	.reg .b64 	%rd<11>;

	ld.param.u64 	%rd1, [_Z8hadamardPKfS0_Pfi_param_0];
	ld.param.u64 	%rd2, [_Z8hadamardPKfS0_Pfi_param_1];
	ld.param.u64 	%rd3, [_Z8hadamardPKfS0_Pfi_param_2];
	ld.param.u32 	%r2, [_Z8hadamardPKfS0_Pfi_param_3];
	mov.u32 	%r3, %ctaid.x;
	mov.u32 	%r4, %ntid.x;
	mov.u32 	%r5, %tid.x;
	mad.lo.s32 	%r1, %r3, %r4, %r5;
	setp.ge.s32 	%p1, %r1, %r2;
	@%p1 bra 	$L__BB0_2;
	cvta.to.global.u64 	%rd4, %rd1;
	cvta.to.global.u64 	%rd5, %rd2;
	cvta.to.global.u64 	%rd6, %rd3;
	mul.wide.s32 	%rd7, %r1, 4;
	add.s64 	%rd8, %rd4, %rd7;
	ld.global.nc.f32 	%f1, [%rd8];
	add.s64 	%rd9, %rd5, %rd7;
	ld.global.nc.f32 	%f2, [%rd9];
	mul.f32 	%f3, %f1, %f2;
	add.s64 	%rd10, %rd6, %rd7;
	st.global.f32 	[%rd10], %f3;
$L__BB0_2:
	ret;

}


// ===== COMPILED SASS (sm_100) =====

	.target	sm_100

	.elftype	@"ET_EXEC"


//--------------------- .note.nv.tkinfo           --------------------------
	.section	.note.nv.tkinfo,"",@"SHT_NOTE"
	.sectionflags	@"SHF_NOTE_NV_TKINFO"
	.tkinfo
        /*0018*/ 	.word	0x00000002
        /*0030*/ 	.string	""
        /*0030*/ 	.string	"ptxas"
        /*0030*/ 	.string	"Cuda compilation tools, release 13.0, V13.0.88"
        /*0030*/ 	.string	"Build cuda_13.0.r13.0/compiler.36424714_0"
        /*0030*/ 	.string	"-arch sm_100 -m 64 "



//--------------------- .note.nv.cuinfo           --------------------------
	.section	.note.nv.cuinfo,"",@"SHT_NOTE"
	.sectionflags	@"SHF_NOTE_NV_CUINFO"
        /*0018*/ 	.short	0x0002
        /*001a*/ 	.short	0x0064
        /*001c*/ 	.short	0x0082
	.zero		2


//--------------------- .nv.info                  --------------------------
	.section	.nv.info,"",@"SHT_CUDA_INFO"
	.align	4


	//----- nvinfo : EIATTR_REGCOUNT
	.align		4
        /*0000*/ 	.byte	0x04, 0x2f
        /*0002*/ 	.short	(.L_1 - .L_0)
	.align		4
.L_0:
        /*0004*/ 	.word	index@(_Z8hadamardPKfS0_Pfi)
        /*0008*/ 	.word	0x0000000c


	//----- nvinfo : EIATTR_FRAME_SIZE
	.align		4
.L_1:
        /*000c*/ 	.byte	0x04, 0x11
        /*000e*/ 	.short	(.L_3 - .L_2)
	.align		4
.L_2:
        /*0010*/ 	.word	index@(_Z8hadamardPKfS0_Pfi)
        /*0014*/ 	.word	0x00000000


	//----- nvinfo : EIATTR_MIN_STACK_SIZE
	.align		4
.L_3:
        /*0018*/ 	.byte	0x04, 0x12
        /*001a*/ 	.short	(.L_5 - .L_4)
	.align		4
.L_4:
        /*001c*/ 	.word	index@(_Z8hadamardPKfS0_Pfi)
        /*0020*/ 	.word	0x00000000
.L_5:


//--------------------- .nv.compat                --------------------------
	.section	.nv.compat,"",@"SHT_CUDA_COMPAT_INFO"
	.align	4
        /*0000*/ 	.byte	0x02, 0x09, 0x00, 0x00, 0x02, 0x02, 0x01, 0x00, 0x02, 0x05, 0x05, 0x00, 0x03, 0x07, 0x01, 0x01
        /*0010*/ 	.byte	0x02, 0x03, 0x00, 0x00, 0x02, 0x06, 0x01, 0x00, 0x04, 0x0b, 0x08, 0x00, 0x09, 0x00, 0x00, 0x00
        /*0020*/ 	.byte	0x00, 0x00, 0x00, 0x00


//--------------------- .nv.info._Z8hadamardPKfS0_Pfi --------------------------
	.section	.nv.info._Z8hadamardPKfS0_Pfi,"",@"SHT_CUDA_INFO"
	.sectionflags	@""
	.align	4


	//----- nvinfo : EIATTR_CUDA_API_VERSION
	.align		4
        /*0000*/ 	.byte	0x04, 0x37
        /*0002*/ 	.short	(.L_7 - .L_6)
.L_6:
        /*0004*/ 	.word	0x00000082


	//----- nvinfo : EIATTR_KPARAM_INFO
	.align		4
.L_7:
        /*0008*/ 	.byte	0x04, 0x17
        /*000a*/ 	.short	(.L_9 - .L_8)
.L_8:
        /*000c*/ 	.word	0x00000000
        /*0010*/ 	.short	0x0003
        /*0012*/ 	.short	0x0018
        /*0014*/ 	.byte	0x00, 0xf0, 0x11, 0x00


	//----- nvinfo : EIATTR_KPARAM_INFO
	.align		4
.L_9:
        /*0018*/ 	.byte	0x04, 0x17
        /*001a*/ 	.short	(.L_11 - .L_10)
.L_10:
        /*001c*/ 	.word	0x00000000
        /*0020*/ 	.short	0x0002
        /*0022*/ 	.short	0x0010
        /*0024*/ 	.byte	0x00, 0xf5, 0x21, 0x00


	//----- nvinfo : EIATTR_KPARAM_INFO
	.align		4
.L_11:
        /*0028*/ 	.byte	0x04, 0x17
        /*002a*/ 	.short	(.L_13 - .L_12)
.L_12:
        /*002c*/ 	.word	0x00000000
        /*0030*/ 	.short	0x0001
        /*0032*/ 	.short	0x0008
        /*0034*/ 	.byte	0x00, 0xf5, 0x21, 0x00


	//----- nvinfo : EIATTR_KPARAM_INFO
	.align		4
.L_13:
        /*0038*/ 	.byte	0x04, 0x17
        /*003a*/ 	.short	(.L_15 - .L_14)
.L_14:
        /*003c*/ 	.word	0x00000000
        /*0040*/ 	.short	0x0000
        /*0042*/ 	.short	0x0000
        /*0044*/ 	.byte	0x00, 0xf5, 0x21, 0x00


	//----- nvinfo : EIATTR_SPARSE_MMA_MASK
	.align		4
.L_15:
        /*0048*/ 	.byte	0x03, 0x50
        /*004a*/ 	.short	0x0000


	//----- nvinfo : EIATTR_MAXREG_COUNT
	.align		4
        /*004c*/ 	.byte	0x03, 0x1b
        /*004e*/ 	.short	0x00ff


	//----- nvinfo : EIATTR_MERCURY_ISA_VERSION
	.align		4
        /*0050*/ 	.byte	0x03, 0x5f
        /*0052*/ 	.short	0x0101


	//----- nvinfo : EIATTR_VRC_CTA_INIT_COUNT
	.align		4
        /*0054*/ 	.byte	0x02, 0x4a
	.zero		1
	.zero		1


	//----- nvinfo : EIATTR_EXIT_INSTR_OFFSETS
	.align		4
        /*0058*/ 	.byte	0x04, 0x1c
        /*005a*/ 	.short	(.L_17 - .L_16)


	//   ....[0]....
.L_16:
        /*005c*/ 	.word	0x00000070


	//   ....[1]....
        /*0060*/ 	.word	0x00000130


	//----- nvinfo : EIATTR_CBANK_PARAM_SIZE
	.align		4
.L_17:
        /*0064*/ 	.byte	0x03, 0x19
        /*0066*/ 	.short	0x001c


	//----- nvinfo : EIATTR_PARAM_CBANK
	.align		4
        /*0068*/ 	.byte	0x04, 0x0a
        /*006a*/ 	.short	(.L_19 - .L_18)
	.align		4
.L_18:
        /*006c*/ 	.word	index@(.nv.constant0._Z8hadamardPKfS0_Pfi)
        /*0070*/ 	.short	0x0380
        /*0072*/ 	.short	0x001c


	//----- nvinfo : EIATTR_SW_WAR
	.align		4
.L_19:
        /*0074*/ 	.byte	0x04, 0x36
        /*0076*/ 	.short	(.L_21 - .L_20)
.L_20:
        /*0078*/ 	.word	0x00000008
.L_21:


//--------------------- .nv.callgraph             --------------------------
	.section	.nv.callgraph,"",@"SHT_CUDA_CALLGRAPH"
	.align	4
	.sectionentsize	8
	.align		4
        /*0000*/ 	.word	0x00000000
	.align		4
        /*0004*/ 	.word	0xffffffff
	.align		4
        /*0008*/ 	.word	0x00000000
	.align		4
        /*000c*/ 	.word	0xfffffffe
	.align		4
        /*0010*/ 	.word	0x00000000
	.align		4
        /*0014*/ 	.word	0xfffffffd
	.align		4
        /*0018*/ 	.word	0x00000000
	.align		4
        /*001c*/ 	.word	0xfffffffc


//--------------------- .text._Z8hadamardPKfS0_Pfi --------------------------
	.section	.text._Z8hadamardPKfS0_Pfi,"ax",@progbits
	.align	128
        .global         _Z8hadamardPKfS0_Pfi
        .type           _Z8hadamardPKfS0_Pfi,@function
        .size           _Z8hadamardPKfS0_Pfi,(.L_x_1 - _Z8hadamardPKfS0_Pfi)
        .other          _Z8hadamardPKfS0_Pfi,@"STO_CUDA_ENTRY STV_DEFAULT"
_Z8hadamardPKfS0_Pfi:
.text._Z8hadamardPKfS0_Pfi:
[----:B------:R-:W-:Y:S01]  /*0000*/  LDC R1, c[0x0][0x37c] ;  /* 0x0000df00ff017b82 */ /* 0x000fe20000000800 */
[----:B------:R-:W0:Y:S07]  /*0010*/  S2R R0, SR_TID.X ;  /* 0x0000000000007919 */ /* 0x000e2e0000002100 */
[----:B------:R-:W0:Y:S01]  /*0020*/  S2UR UR4, SR_CTAID.X ;  /* 0x00000000000479c3 */ /* 0x000e220000002500 */
[----:B------:R-:W1:Y:S07]  /*0030*/  LDCU UR5, c[0x0][0x398] ;  /* 0x00007300ff0577ac */ /* 0x000e6e0008000800 */
[----:B------:R-:W0:Y:S02]  /*0040*/  LDC R9, c[0x0][0x360] ;  /* 0x0000d800ff097b82 */ /* 0x000e240000000800 */
[----:B0-----:R-:W-:-:S05]  /*0050*/  IMAD R9, R9, UR4, R0 ;  /* 0x0000000409097c24 */ /* 0x001fca000f8e0200 */
[----:B-1----:R-:W-:-:S13]  /*0060*/  ISETP.GE.AND P0, PT, R9, UR5, PT ;  /* 0x0000000509007c0c */ /* 0x002fda000bf06270 */
[----:B------:R-:W-:Y:S05]  /*0070*/  @P0 EXIT ;  /* 0x000000000000094d */ /* 0x000fea0003800000 */
[----:B------:R-:W0:Y:S01]  /*0080*/  LDC.64 R2, c[0x0][0x380] ;  /* 0x0000e000ff027b82 */ /* 0x000e220000000a00 */
[----:B------:R-:W1:Y:S07]  /*0090*/  LDCU.64 UR4, c[0x0][0x358] ;  /* 0x00006b00ff0477ac */ /* 0x000e6e0008000a00 */
[----:B------:R-:W2:Y:S08]  /*00a0*/  LDC.64 R4, c[0x0][0x388] ;  /* 0x0000e200ff047b82 */ /* 0x000eb00000000a00 */
[----:B------:R-:W3:Y:S01]  /*00b0*/  LDC.64 R6, c[0x0][0x390] ;  /* 0x0000e400ff067b82 */ /* 0x000ee20000000a00 */
[----:B0-----:R-:W-:-:S06]  /*00c0*/  IMAD.WIDE R2, R9, 0x4, R2 ;  /* 0x0000000409027825 */ /* 0x001fcc00078e0202 */
[----:B-1----:R-:W4:Y:S01]  /*00d0*/  LDG.E.CONSTANT R2, desc[UR4][R2.64] ;  /* 0x0000000402027981 */ /* 0x002f22000c1e9900 */
[----:B--2---:R-:W-:-:S06]  /*00e0*/  IMAD.WIDE R4, R9, 0x4, R4 ;  /* 0x0000000409047825 */ /* 0x004fcc00078e0204 */
[----:B------:R-:W4:Y:S01]  /*00f0*/  LDG.E.CONSTANT R5, desc[UR4][R4.64] ;  /* 0x0000000404057981 */ /* 0x000f22000c1e9900 */
[----:B---3--:R-:W-:-:S04]  /*0100*/  IMAD.WIDE R6, R9, 0x4, R6 ;  /* 0x0000000409067825 */ /* 0x008fc800078e0206 */
[----:B----4-:R-:W-:-:S05]  /*0110*/  FMUL R9, R2, R5 ;  /* 0x0000000502097220 */ /* 0x010fca0000400000 */
[----:B------:R-:W-:Y:S01]  /*0120*/  STG.E desc[UR4][R6.64], R9 ;  /* 0x0000000906007986 */ /* 0x000fe2000c101904 */
[----:B------:R-:W-:Y:S05]  /*0130*/  EXIT ;  /* 0x000000000000794d */ /* 0x000fea0003800000 */
.L_x_0:
[----:B------:R-:W-:-:S00]  /*0140*/  BRA `(.L_x_0) ;  /* 0xfffffffc00fc7947 */ /* 0x000fc0000383ffff */
[----:B------:R-:W-:-:S00]  /*0150*/  NOP ;  /* 0x0000000000007918 */ /* 0x000fc00000000000 */
        /* <DEDUP_REMOVED lines=10> */
.L_x_1:


//--------------------- .nv.shared.reserved.0     --------------------------
	.section	.nv.shared.reserved.0,"aw",@nobits
	.weak		__nv_reservedSMEM_offset_0_alias
	.size		__nv_reservedSMEM_offset_0_alias, 0, 64
	.other		__nv_reservedSMEM_offset_0_alias,@"STO_CUDA_RESERVED_SHARED STV_DEFAULT"
__nv_reservedSMEM_offset_0_alias:
	.zero		0
	.zero		64


//--------------------- .nv.constant0._Z8hadamardPKfS0_Pfi --------------------------
	.section	.nv.constant0._Z8hadamardPKfS0_Pfi,"a",@progbits
	.sectionflags	@""
	.align	4
.nv.constant0._Z8hadamardPKfS0_Pfi:
	.zero		924


//--------------------- SYMBOLS --------------------------

	.type		.nv.reservedSmem.offset0,@object
	.size		.nv.reservedSmem.offset0,0x4
